//
// Generated by NVIDIA NVVM Compiler
//
// Compiler Build ID: CL-36424714
// Cuda compilation tools, release 13.0, V13.0.88
// Based on NVVM 20.0.0
//

.version 9.0
.target sm_100
.address_size 64

	// .globl	_Z11sgemm_naiveiiifPKfS0_fPf
// _ZZ11sgemm_naiveiiifPKfS0_fPfE2As has been demoted
// _ZZ11sgemm_naiveiiifPKfS0_fPfE2Bs has been demoted

.visible .entry _Z11sgemm_naiveiiifPKfS0_fPf(
	.param .u32 _Z11sgemm_naiveiiifPKfS0_fPf_param_0,
	.param .u32 _Z11sgemm_naiveiiifPKfS0_fPf_param_1,
	.param .u32 _Z11sgemm_naiveiiifPKfS0_fPf_param_2,
	.param .f32 _Z11sgemm_naiveiiifPKfS0_fPf_param_3,
	.param .u64 .ptr .align 1 _Z11sgemm_naiveiiifPKfS0_fPf_param_4,
	.param .u64 .ptr .align 1 _Z11sgemm_naiveiiifPKfS0_fPf_param_5,
	.param .f32 _Z11sgemm_naiveiiifPKfS0_fPf_param_6,
	.param .u64 .ptr .align 1 _Z11sgemm_naiveiiifPKfS0_fPf_param_7
)
{
	.reg .pred 	%p<7>;
	.reg .b32 	%r<44>;
	.reg .b32 	%f<110>;
	.reg .b64 	%rd<27>;
	// demoted variable
	.shared .align 4 .b8 _ZZ11sgemm_naiveiiifPKfS0_fPfE2As[4096];
	// demoted variable
	.shared .align 4 .b8 _ZZ11sgemm_naiveiiifPKfS0_fPfE2Bs[4096];
	ld.param.u32 	%r18, [_Z11sgemm_naiveiiifPKfS0_fPf_param_0];
	ld.param.u32 	%r19, [_Z11sgemm_naiveiiifPKfS0_fPf_param_1];
	ld.param.u32 	%r17, [_Z11sgemm_naiveiiifPKfS0_fPf_param_2];
	ld.param.f32 	%f4, [_Z11sgemm_naiveiiifPKfS0_fPf_param_3];
	ld.param.u64 	%rd8, [_Z11sgemm_naiveiiifPKfS0_fPf_param_4];
	ld.param.u64 	%rd9, [_Z11sgemm_naiveiiifPKfS0_fPf_param_5];
	ld.param.f32 	%f5, [_Z11sgemm_naiveiiifPKfS0_fPf_param_6];
	ld.param.u64 	%rd10, [_Z11sgemm_naiveiiifPKfS0_fPf_param_7];
	mov.u32 	%r1, %tid.x;
	and.b32  	%r2, %r1, 31;
	shr.u32 	%r3, %r1, 5;
	shr.s32 	%r20, %r17, 31;
	shr.u32 	%r21, %r20, 27;
	add.s32 	%r22, %r17, %r21;
	shr.s32 	%r23, %r22, 5;
	and.b32  	%r24, %r17, -2147483617;
	setp.gt.s32 	%p1, %r24, 0;
	selp.u32 	%r25, 1, 0, %p1;
	add.s32 	%r4, %r23, %r25;
	mov.u32 	%r26, %ctaid.x;
	mov.u32 	%r5, %ctaid.y;
	shl.b32 	%r6, %r26, 5;
	or.b32  	%r27, %r6, %r2;
	shl.b32 	%r7, %r5, 5;
	or.b32  	%r28, %r7, %r3;
	setp.ge.u32 	%p2, %r27, %r18;
	setp.ge.u32 	%p3, %r28, %r19;
	or.pred  	%p4, %p2, %p3;
	@%p4 bra 	$L__BB0_5;
	mad.lo.s32 	%r8, %r19, %r6, %r7;
	setp.lt.s32 	%p5, %r4, 1;
	mov.f32 	%f109, 0f00000000;
	@%p5 bra 	$L__BB0_4;
	mul.lo.s32 	%r30, %r17, %r6;
	mad.lo.s32 	%r31, %r17, %r3, %r2;
	and.b32  	%r32, %r1, 992;
	or.b32  	%r33, %r32, %r2;
	shl.b32 	%r34, %r33, 2;
	mov.u32 	%r35, _ZZ11sgemm_naiveiiifPKfS0_fPfE2As;
	add.s32 	%r9, %r35, %r34;
	mad.lo.s32 	%r36, %r19, %r3, %r2;
	mov.u32 	%r37, _ZZ11sgemm_naiveiiifPKfS0_fPfE2Bs;
	add.s32 	%r10, %r37, %r34;
	shl.b32 	%r38, %r19, 5;
	shl.b32 	%r39, %r1, 2;
	and.b32  	%r40, %r39, 3968;
	add.s32 	%r11, %r35, %r40;
	shl.b32 	%r41, %r2, 2;
	add.s32 	%r12, %r37, %r41;
	neg.s32 	%r43, %r4;
	mul.wide.u32 	%rd11, %r30, 4;
	mul.wide.u32 	%rd12, %r31, 4;
	add.s64 	%rd13, %rd11, %rd12;
	cvta.to.global.u64 	%rd14, %rd8;
	add.s64 	%rd26, %rd14, %rd13;
	mul.wide.u32 	%rd15, %r5, 128;
	mul.wide.u32 	%rd16, %r36, 4;
	add.s64 	%rd17, %rd15, %rd16;
	cvta.to.global.u64 	%rd18, %rd9;
	add.s64 	%rd25, %rd18, %rd17;
	mul.wide.s32 	%rd3, %r38, 4;
	mov.f32 	%f109, 0f00000000;
$L__BB0_3:
	ld.global.f32 	%f8, [%rd26];
	st.shared.f32 	[%r9], %f8;
	ld.global.f32 	%f9, [%rd25];
	st.shared.f32 	[%r10], %f9;
	bar.sync 	0;
	ld.shared.f32 	%f10, [%r11];
	ld.shared.f32 	%f11, [%r12];
	fma.rn.f32 	%f12, %f10, %f11, %f109;
	ld.shared.f32 	%f13, [%r11+4];
	ld.shared.f32 	%f14, [%r12+128];
	fma.rn.f32 	%f15, %f13, %f14, %f12;
	ld.shared.f32 	%f16, [%r11+8];
	ld.shared.f32 	%f17, [%r12+256];
	fma.rn.f32 	%f18, %f16, %f17, %f15;
	ld.shared.f32 	%f19, [%r11+12];
	ld.shared.f32 	%f20, [%r12+384];
	fma.rn.f32 	%f21, %f19, %f20, %f18;
	ld.shared.f32 	%f22, [%r11+16];
	ld.shared.f32 	%f23, [%r12+512];
	fma.rn.f32 	%f24, %f22, %f23, %f21;
	ld.shared.f32 	%f25, [%r11+20];
	ld.shared.f32 	%f26, [%r12+640];
	fma.rn.f32 	%f27, %f25, %f26, %f24;
	ld.shared.f32 	%f28, [%r11+24];
	ld.shared.f32 	%f29, [%r12+768];
	fma.rn.f32 	%f30, %f28, %f29, %f27;
	ld.shared.f32 	%f31, [%r11+28];
	ld.shared.f32 	%f32, [%r12+896];
	fma.rn.f32 	%f33, %f31, %f32, %f30;
	ld.shared.f32 	%f34, [%r11+32];
	ld.shared.f32 	%f35, [%r12+1024];
	fma.rn.f32 	%f36, %f34, %f35, %f33;
	ld.shared.f32 	%f37, [%r11+36];
	ld.shared.f32 	%f38, [%r12+1152];
	fma.rn.f32 	%f39, %f37, %f38, %f36;
	ld.shared.f32 	%f40, [%r11+40];
	ld.shared.f32 	%f41, [%r12+1280];
	fma.rn.f32 	%f42, %f40, %f41, %f39;
	ld.shared.f32 	%f43, [%r11+44];
	ld.shared.f32 	%f44, [%r12+1408];
	fma.rn.f32 	%f45, %f43, %f44, %f42;
	ld.shared.f32 	%f46, [%r11+48];
	ld.shared.f32 	%f47, [%r12+1536];
	fma.rn.f32 	%f48, %f46, %f47, %f45;
	ld.shared.f32 	%f49, [%r11+52];
	ld.shared.f32 	%f50, [%r12+1664];
	fma.rn.f32 	%f51, %f49, %f50, %f48;
	ld.shared.f32 	%f52, [%r11+56];
	ld.shared.f32 	%f53, [%r12+1792];
	fma.rn.f32 	%f54, %f52, %f53, %f51;
	ld.shared.f32 	%f55, [%r11+60];
	ld.shared.f32 	%f56, [%r12+1920];
	fma.rn.f32 	%f57, %f55, %f56, %f54;
	ld.shared.f32 	%f58, [%r11+64];
	ld.shared.f32 	%f59, [%r12+2048];
	fma.rn.f32 	%f60, %f58, %f59, %f57;
	ld.shared.f32 	%f61, [%r11+68];
	ld.shared.f32 	%f62, [%r12+2176];
	fma.rn.f32 	%f63, %f61, %f62, %f60;
	ld.shared.f32 	%f64, [%r11+72];
	ld.shared.f32 	%f65, [%r12+2304];
	fma.rn.f32 	%f66, %f64, %f65, %f63;
	ld.shared.f32 	%f67, [%r11+76];
	ld.shared.f32 	%f68, [%r12+2432];
	fma.rn.f32 	%f69, %f67, %f68, %f66;
	ld.shared.f32 	%f70, [%r11+80];
	ld.shared.f32 	%f71, [%r12+2560];
	fma.rn.f32 	%f72, %f70, %f71, %f69;
	ld.shared.f32 	%f73, [%r11+84];
	ld.shared.f32 	%f74, [%r12+2688];
	fma.rn.f32 	%f75, %f73, %f74, %f72;
	ld.shared.f32 	%f76, [%r11+88];
	ld.shared.f32 	%f77, [%r12+2816];
	fma.rn.f32 	%f78, %f76, %f77, %f75;
	ld.shared.f32 	%f79, [%r11+92];
	ld.shared.f32 	%f80, [%r12+2944];
	fma.rn.f32 	%f81, %f79, %f80, %f78;
	ld.shared.f32 	%f82, [%r11+96];
	ld.shared.f32 	%f83, [%r12+3072];
	fma.rn.f32 	%f84, %f82, %f83, %f81;
	ld.shared.f32 	%f85, [%r11+100];
	ld.shared.f32 	%f86, [%r12+3200];
	fma.rn.f32 	%f87, %f85, %f86, %f84;
	ld.shared.f32 	%f88, [%r11+104];
	ld.shared.f32 	%f89, [%r12+3328];
	fma.rn.f32 	%f90, %f88, %f89, %f87;
	ld.shared.f32 	%f91, [%r11+108];
	ld.shared.f32 	%f92, [%r12+3456];
	fma.rn.f32 	%f93, %f91, %f92, %f90;
	ld.shared.f32 	%f94, [%r11+112];
	ld.shared.f32 	%f95, [%r12+3584];
	fma.rn.f32 	%f96, %f94, %f95, %f93;
	ld.shared.f32 	%f97, [%r11+116];
	ld.shared.f32 	%f98, [%r12+3712];
	fma.rn.f32 	%f99, %f97, %f98, %f96;
	ld.shared.f32 	%f100, [%r11+120];
	ld.shared.f32 	%f101, [%r12+3840];
	fma.rn.f32 	%f102, %f100, %f101, %f99;
	ld.shared.f32 	%f103, [%r11+124];
	ld.shared.f32 	%f104, [%r12+3968];
	fma.rn.f32 	%f109, %f103, %f104, %f102;
	bar.sync 	0;
	add.s32 	%r43, %r43, 1;
	setp.ne.s32 	%p6, %r43, 0;
	add.s64 	%rd26, %rd26, 128;
	add.s64 	%rd25, %rd25, %rd3;
	@%p6 bra 	$L__BB0_3;
$L__BB0_4:
	mad.lo.s32 	%r42, %r19, %r3, %r2;
	cvt.u64.u32 	%rd19, %r42;
	cvt.u64.u32 	%rd20, %r8;
	add.s64 	%rd21, %rd20, %rd19;
	cvta.to.global.u64 	%rd22, %rd10;
	shl.b64 	%rd23, %rd21, 2;
	add.s64 	%rd24, %rd22, %rd23;
	ld.global.f32 	%f105, [%rd24];
	mul.f32 	%f106, %f5, %f105;
	fma.rn.f32 	%f107, %f4, %f109, %f106;
	st.global.f32 	[%rd24], %f107;
$L__BB0_5:
	ret;

}


// ===== COMPILED SASS (sm_100) =====

	.target	sm_100

	.elftype	@"ET_EXEC"


//--------------------- .note.nv.tkinfo           --------------------------
	.section	.note.nv.tkinfo,"",@"SHT_NOTE"
	.sectionflags	@"SHF_NOTE_NV_TKINFO"
	.tkinfo
        /*0018*/ 	.word	0x00000002
        /*0030*/ 	.string	""
        /*0030*/ 	.string	"ptxas"
        /*0030*/ 	.string	"Cuda compilation tools, release 13.0, V13.0.88"
        /*0030*/ 	.string	"Build cuda_13.0.r13.0/compiler.36424714_0"
        /*0030*/ 	.string	"-arch sm_100 -m 64 "



//--------------------- .note.nv.cuinfo           --------------------------
	.section	.note.nv.cuinfo,"",@"SHT_NOTE"
	.sectionflags	@"SHF_NOTE_NV_CUINFO"
        /*0018*/ 	.short	0x0002
        /*001a*/ 	.short	0x0064
        /*001c*/ 	.short	0x0082
	.zero		2


//--------------------- .nv.info                  --------------------------
	.section	.nv.info,"",@"SHT_CUDA_INFO"
	.align	4


	//----- nvinfo : EIATTR_REGCOUNT
	.align		4
        /*0000*/ 	.byte	0x04, 0x2f
        /*0002*/ 	.short	(.L_1 - .L_0)
	.align		4
.L_0:
        /*0004*/ 	.word	index@(_Z11sgemm_naiveiiifPKfS0_fPf)
        /*0008*/ 	.word	0x00000020


	//----- nvinfo : EIATTR_FRAME_SIZE
	.align		4
.L_1:
        /*000c*/ 	.byte	0x04, 0x11
        /*000e*/ 	.short	(.L_3 - .L_2)
	.align		4
.L_2:
        /*0010*/ 	.word	index@(_Z11sgemm_naiveiiifPKfS0_fPf)
        /*0014*/ 	.word	0x00000000


	//----- nvinfo : EIATTR_MIN_STACK_SIZE
	.align		4
.L_3:
        /*0018*/ 	.byte	0x04, 0x12
        /*001a*/ 	.short	(.L_5 - .L_4)
	.align		4
.L_4:
        /*001c*/ 	.word	index@(_Z11sgemm_naiveiiifPKfS0_fPf)
        /*0020*/ 	.word	0x00000000
.L_5:


//--------------------- .nv.compat                --------------------------
	.section	.nv.compat,"",@"SHT_CUDA_COMPAT_INFO"
	.align	4
        /*0000*/ 	.byte	0x02, 0x09, 0x00, 0x00, 0x02, 0x02, 0x01, 0x00, 0x02, 0x05, 0x05, 0x00, 0x03, 0x07, 0x01, 0x01
        /*0010*/ 	.byte	0x02, 0x03, 0x00, 0x00, 0x02, 0x06, 0x01, 0x00, 0x04, 0x0b, 0x08, 0x00, 0x09, 0x00, 0x00, 0x00
        /*0020*/ 	.byte	0x00, 0x00, 0x00, 0x00


//--------------------- .nv.info._Z11sgemm_naiveiiifPKfS0_fPf --------------------------
	.section	.nv.info._Z11sgemm_naiveiiifPKfS0_fPf,"",@"SHT_CUDA_INFO"
	.sectionflags	@""
	.align	4


	//----- nvinfo : EIATTR_CUDA_API_VERSION
	.align		4
        /*0000*/ 	.byte	0x04, 0x37
        /*0002*/ 	.short	(.L_7 - .L_6)
.L_6:
        /*0004*/ 	.word	0x00000082


	//----- nvinfo : EIATTR_KPARAM_INFO
	.align		4
.L_7:
        /*0008*/ 	.byte	0x04, 0x17
        /*000a*/ 	.short	(.L_9 - .L_8)
.L_8:
        /*000c*/ 	.word	0x00000000
        /*0010*/ 	.short	0x0007
        /*0012*/ 	.short	0x0028
        /*0014*/ 	.byte	0x00, 0xf5, 0x21, 0x00


	//----- nvinfo : EIATTR_KPARAM_INFO
	.align		4
.L_9:
        /*0018*/ 	.byte	0x04, 0x17
        /*001a*/ 	.short	(.L_11 - .L_10)
.L_10:
        /*001c*/ 	.word	0x00000000
        /*0020*/ 	.short	0x0006
        /*0022*/ 	.short	0x0020
        /*0024*/ 	.byte	0x00, 0xf0, 0x11, 0x00


	//----- nvinfo : EIATTR_KPARAM_INFO
	.align		4
.L_11:
        /*0028*/ 	.byte	0x04, 0x17
        /*002a*/ 	.short	(.L_13 - .L_12)
.L_12:
        /*002c*/ 	.word	0x00000000
        /*0030*/ 	.short	0x0005
        /*0032*/ 	.short	0x0018
        /*0034*/ 	.byte	0x00, 0xf5, 0x21, 0x00


	//----- nvinfo : EIATTR_KPARAM_INFO
	.align		4
.L_13:
        /*0038*/ 	.byte	0x04, 0x17
        /*003a*/ 	.short	(.L_15 - .L_14)
.L_14:
        /*003c*/ 	.word	0x00000000
        /*0040*/ 	.short	0x0004
        /*0042*/ 	.short	0x0010
        /*0044*/ 	.byte	0x00, 0xf5, 0x21, 0x00


	//----- nvinfo : EIATTR_KPARAM_INFO
	.align		4
.L_15:
        /*0048*/ 	.byte	0x04, 0x17
        /*004a*/ 	.short	(.L_17 - .L_16)
.L_16:
        /*004c*/ 	.word	0x00000000
        /*0050*/ 	.short	0x0003
        /*0052*/ 	.short	0x000c
        /*0054*/ 	.byte	0x00, 0xf0, 0x11, 0x00


	//----- nvinfo : EIATTR_KPARAM_INFO
	.align		4
.L_17:
        /*0058*/ 	.byte	0x04, 0x17
        /*005a*/ 	.short	(.L_19 - .L_18)
.L_18:
        /*005c*/ 	.word	0x00000000
        /*0060*/ 	.short	0x0002
        /*0062*/ 	.short	0x0008
        /*0064*/ 	.byte	0x00, 0xf0, 0x11, 0x00


	//----- nvinfo : EIATTR_KPARAM_INFO
	.align		4
.L_19:
        /*0068*/ 	.byte	0x04, 0x17
        /*006a*/ 	.short	(.L_21 - .L_20)
.L_20:
        /*006c*/ 	.word	0x00000000
        /*0070*/ 	.short	0x0001
        /*0072*/ 	.short	0x0004
        /*0074*/ 	.byte	0x00, 0xf0, 0x11, 0x00


	//----- nvinfo : EIATTR_KPARAM_INFO
	.align		4
.L_21:
        /*0078*/ 	.byte	0x04, 0x17
        /*007a*/ 	.short	(.L_23 - .L_22)
.L_22:
        /*007c*/ 	.word	0x00000000
        /*0080*/ 	.short	0x0000
        /*0082*/ 	.short	0x0000
        /*0084*/ 	.byte	0x00, 0xf0, 0x11, 0x00


	//----- nvinfo : EIATTR_SPARSE_MMA_MASK
	.align		4
.L_23:
        /*0088*/ 	.byte	0x03, 0x50
        /*008a*/ 	.short	0x0000


	//----- nvinfo : EIATTR_MAXREG_COUNT
	.align		4
        /*008c*/ 	.byte	0x03, 0x1b
        /*008e*/ 	.short	0x00ff


	//----- nvinfo : EIATTR_NUM_BARRIERS
	.align		4
        /*0090*/ 	.byte	0x02, 0x4c
        /*0092*/ 	.byte	0x01
	.zero		1


	//----- nvinfo : EIATTR_MERCURY_ISA_VERSION
	.align		4
        /*0094*/ 	.byte	0x03, 0x5f
        /*0096*/ 	.short	0x0101


	//----- nvinfo : EIATTR_VRC_CTA_INIT_COUNT
	.align		4
        /*0098*/ 	.byte	0x02, 0x4a
	.zero		1
	.zero		1


	//----- nvinfo : EIATTR_EXIT_INSTR_OFFSETS
	.align		4
        /*009c*/ 	.byte	0x04, 0x1c
        /*009e*/ 	.short	(.L_25 - .L_24)


	//   ....[0]....
.L_24:
        /*00a0*/ 	.word	0x00000140


	//   ....[1]....
        /*00a4*/ 	.word	0x00000960


	//----- nvinfo : EIATTR_CBANK_PARAM_SIZE
	.align		4
.L_25:
        /*00a8*/ 	.byte	0x03, 0x19
        /*00aa*/ 	.short	0x0030


	//----- nvinfo : EIATTR_PARAM_CBANK
	.align		4
        /*00ac*/ 	.byte	0x04, 0x0a
        /*00ae*/ 	.short	(.L_27 - .L_26)
	.align		4
.L_26:
        /*00b0*/ 	.word	index@(.nv.constant0._Z11sgemm_naiveiiifPKfS0_fPf)
        /*00b4*/ 	.short	0x0380
        /*00b6*/ 	.short	0x0030


	//----- nvinfo : EIATTR_SW_WAR
	.align		4
.L_27:
        /*00b8*/ 	.byte	0x04, 0x36
        /*00ba*/ 	.short	(.L_29 - .L_28)
.L_28:
        /*00bc*/ 	.word	0x00000008
.L_29:


//--------------------- .nv.callgraph             --------------------------
	.section	.nv.callgraph,"",@"SHT_CUDA_CALLGRAPH"
	.align	4
	.sectionentsize	8
	.align		4
        /*0000*/ 	.word	0x00000000
	.align		4
        /*0004*/ 	.word	0xffffffff
	.align		4
        /*0008*/ 	.word	0x00000000
	.align		4
        /*000c*/ 	.word	0xfffffffe
	.align		4
        /*0010*/ 	.word	0x00000000
	.align		4
        /*0014*/ 	.word	0xfffffffd
	.align		4
        /*0018*/ 	.word	0x00000000
	.align		4
        /*001c*/ 	.word	0xfffffffc


//--------------------- .text._Z11sgemm_naiveiiifPKfS0_fPf --------------------------
	.section	.text._Z11sgemm_naiveiiifPKfS0_fPf,"ax",@progbits
	.align	128
        .global         _Z11sgemm_naiveiiifPKfS0_fPf
        .type           _Z11sgemm_naiveiiifPKfS0_fPf,@function
        .size           _Z11sgemm_naiveiiifPKfS0_fPf,(.L_x_3 - _Z11sgemm_naiveiiifPKfS0_fPf)
        .other          _Z11sgemm_naiveiiifPKfS0_fPf,@"STO_CUDA_ENTRY STV_DEFAULT"
_Z11sgemm_naiveiiifPKfS0_fPf:
.text._Z11sgemm_naiveiiifPKfS0_fPf:
[----:B------:R-:W-:Y:S01]  /*0000*/  LDC R1, c[0x0][0x37c] ;  /* 0x0000df00ff017b82 */ /* 0x000fe20000000800 */
[----:B------:R-:W0:Y:S07]  /*0010*/  S2R R6, SR_TID.X ;  /* 0x0000000000067919 */ /* 0x000e2e0000002100 */
[----:B------:R-:W1:Y:S01]  /*0020*/  LDC.64 R2, c[0x0][0x380] ;  /* 0x0000e000ff027b82 */ /* 0x000e620000000a00 */
[----:B------:R-:W2:Y:S01]  /*0030*/  LDCU UR10, c[0x0][0x388] ;  /* 0x00007100ff0a77ac */ /* 0x000ea20008000800 */
[----:B------:R-:W3:Y:S01]  /*0040*/  S2R R13, SR_CTAID.Y ;  /* 0x00000000000d7919 */ /* 0x000ee20000002600 */
[----:B------:R-:W4:Y:S01]  /*0050*/  S2R R7, SR_CTAID.X ;  /* 0x0000000000077919 */ /* 0x000f220000002500 */
[----:B--2---:R-:W-:-:S02]  /*0060*/  ULOP3.LUT UR5, UR10, 0x8000001f, URZ, 0xc0, !UPT ;  /* 0x8000001f0a057892 */ /* 0x004fc4000f8ec0ff */
[----:B------:R-:W-:Y:S02]  /*0070*/  USHF.R.S32.HI UR4, URZ, 0x1f, UR10 ;  /* 0x0000001fff047899 */ /* 0x000fe4000801140a */
[----:B------:R-:W-:Y:S02]  /*0080*/  UISETP.GT.AND UP0, UPT, UR5, URZ, UPT ;  /* 0x000000ff0500728c */ /* 0x000fe4000bf04270 */
[----:B------:R-:W-:-:S04]  /*0090*/  ULEA.HI UR4, UR4, UR10, URZ, 0x5 ;  /* 0x0000000a04047291 */ /* 0x000fc8000f8f28ff */
[----:B------:R-:W-:Y:S01]  /*00a0*/  USHF.R.S32.HI UR5, URZ, 0x5, UR4 ;  /* 0x00000005ff057899 */ /* 0x000fe20008011404 */
[----:B0-----:R-:W-:Y:S01]  /*00b0*/  SHF.R.U32.HI R0, RZ, 0x5, R6 ;  /* 0x00000005ff007819 */ /* 0x001fe20000011606 */
[----:B------:R-:W-:-:S03]  /*00c0*/  ULEA.HI.SX32 UR4, UR4, 0x1, 0x1b ;  /* 0x0000000104047891 */ /* 0x000fc6000f8fdaff */
[----:B------:R-:W-:Y:S01]  /*00d0*/  @!UP0 UIADD3 UR4, UPT, UPT, UR5, URZ, URZ ;  /* 0x000000ff05048290 */ /* 0x000fe2000fffe0ff */
[----:B---3--:R-:W-:-:S04]  /*00e0*/  SHF.L.U32 R18, R13, 0x5, RZ ;  /* 0x000000050d127819 */ /* 0x008fc800000006ff */
[----:B------:R-:W-:Y:S02]  /*00f0*/  LOP3.LUT R4, R18, R0, RZ, 0xfc, !PT ;  /* 0x0000000012047212 */ /* 0x000fe400078efcff */
[----:B----4-:R-:W-:Y:S02]  /*0100*/  SHF.L.U32 R7, R7, 0x5, RZ ;  /* 0x0000000507077819 */ /* 0x010fe400000006ff */
[----:B-1----:R-:W-:Y:S02]  /*0110*/  ISETP.GE.U32.AND P0, PT, R4, R3, PT ;  /* 0x000000030400720c */ /* 0x002fe40003f06070 */
[----:B------:R-:W-:-:S04]  /*0120*/  LOP3.LUT R5, R7, 0x1f, R6, 0xf8, !PT ;  /* 0x0000001f07057812 */ /* 0x000fc800078ef806 */
[----:B------:R-:W-:-:S13]  /*0130*/  ISETP.GE.U32.OR P0, PT, R5, R2, P0 ;  /* 0x000000020500720c */ /* 0x000fda0000706470 */
[----:B------:R-:W-:Y:S05]  /*0140*/  @P0 EXIT ;  /* 0x000000000000094d */ /* 0x000fea0003800000 */
[----:B------:R-:W-:Y:S01]  /*0150*/  UISETP.GE.AND UP0, UPT, UR4, 0x1, UPT ;  /* 0x000000010400788c */ /* 0x000fe2000bf06270 */
[----:B------:R-:W-:Y:S02]  /*0160*/  HFMA2 R11, -RZ, RZ, 0, 0 ;  /* 0x00000000ff0b7431 */ /* 0x000fe400000001ff */
[----:B------:R-:W-:Y:S01]  /*0170*/  IMAD R18, R7, R3, R18 ;  /* 0x0000000307127224 */ /* 0x000fe200078e0212 */
[----:B------:R-:W-:Y:S01]  /*0180*/  LOP3.LUT R19, R6, 0x1f, RZ, 0xc0, !PT ;  /* 0x0000001f06137812 */ /* 0x000fe200078ec0ff */
[----:B------:R-:W0:Y:S04]  /*0190*/  LDCU.64 UR8, c[0x0][0x358] ;  /* 0x00006b00ff0877ac */ /* 0x000e280008000a00 */
[----:B------:R-:W-:Y:S05]  /*01a0*/  BRA.U !UP0, `(.L_x_0) ;  /* 0x0000000508bc7547 */ /* 0x000fea000b800000 */
[----:B------:R-:W1:Y:S01]  /*01b0*/  S2UR UR7, SR_CgaCtaId ;  /* 0x00000000000779c3 */ /* 0x000e620000008800 */
[----:B------:R-:W2:Y:S01]  /*01c0*/  LDCU.128 UR12, c[0x0][0x390] ;  /* 0x00007200ff0c77ac */ /* 0x000ea20008000c00 */
[C-C-:B------:R-:W-:Y:S01]  /*01d0*/  IMAD R4, R0.reuse, UR10, R19.reuse ;  /* 0x0000000a00047c24 */ /* 0x140fe2000f8e0213 */
[----:B------:R-:W-:Y:S01]  /*01e0*/  MOV R11, RZ ;  /* 0x000000ff000b7202 */ /* 0x000fe20000000f00 */
[----:B------:R-:W-:Y:S01]  /*01f0*/  IMAD R8, R0, R3, R19 ;  /* 0x0000000300087224 */ /* 0x000fe200078e0213 */
[----:B------:R-:W-:Y:S01]  /*0200*/  UMOV UR5, 0x400 ;  /* 0x0000040000057882 */ /* 0x000fe20000000000 */
[----:B------:R-:W-:Y:S01]  /*0210*/  IMAD.WIDE.U32 R4, R4, 0x4, RZ ;  /* 0x0000000404047825 */ /* 0x000fe200078e00ff */
[----:B------:R-:W-:-:S03]  /*0220*/  UIADD3 UR6, UPT, UPT, UR5, 0x1000, URZ ;  /* 0x0000100005067890 */ /* 0x000fc6000fffe0ff */
[----:B------:R-:W-:-:S04]  /*0230*/  IMAD.WIDE.U32 R8, R8, 0x4, RZ ;  /* 0x0000000408087825 */ /* 0x000fc800078e00ff */
[----:B------:R-:W-:Y:S02]  /*0240*/  IMAD R7, R7, UR10, RZ ;  /* 0x0000000a07077c24 */ /* 0x000fe4000f8e02ff */
[----:B------:R-:W-:-:S04]  /*0250*/  IMAD.WIDE.U32 R8, R13, 0x80, R8 ;  /* 0x000000800d087825 */ /* 0x000fc800078e0008 */
[----:B------:R-:W-:Y:S01]  /*0260*/  IMAD.WIDE.U32 R4, R7, 0x4, R4 ;  /* 0x0000000407047825 */ /* 0x000fe200078e0004 */
[----:B------:R-:W-:Y:S02]  /*0270*/  LOP3.LUT R7, R6, 0x3e0, RZ, 0xc0, !PT ;  /* 0x000003e006077812 */ /* 0x000fe400078ec0ff */
[----:B--2---:R-:W-:Y:S01]  /*0280*/  IADD3 R20, P1, PT, R8, UR14, RZ ;  /* 0x0000000e08147c10 */ /* 0x004fe2000ff3e0ff */
[----:B-1----:R-:W-:Y:S01]  /*0290*/  ULEA UR5, UR7, UR5, 0x18 ;  /* 0x0000000507057291 */ /* 0x002fe2000f8ec0ff */
[----:B------:R-:W-:Y:S01]  /*02a0*/  LOP3.LUT R16, R7, 0x1f, R6, 0xf8, !PT ;  /* 0x0000001f07107812 */ /* 0x000fe200078ef806 */
[----:B------:R-:W-:Y:S01]  /*02b0*/  ULEA UR6, UR7, UR6, 0x18 ;  /* 0x0000000607067291 */ /* 0x000fe2000f8ec0ff */
[----:B------:R-:W-:Y:S01]  /*02c0*/  IADD3 R4, P0, PT, R4, UR12, RZ ;  /* 0x0000000c04047c10 */ /* 0x000fe2000ff1e0ff */
[----:B------:R-:W-:Y:S01]  /*02d0*/  UIADD3 UR7, UPT, UPT, -UR4, URZ, URZ ;  /* 0x000000ff04077290 */ /* 0x000fe2000fffe1ff */
[----:B------:R-:W-:Y:S02]  /*02e0*/  SHF.L.U32 R6, R6, 0x2, RZ ;  /* 0x0000000206067819 */ /* 0x000fe400000006ff */
[----:B------:R-:W-:-:S02]  /*02f0*/  LEA R17, R16, UR5, 0x2 ;  /* 0x0000000510117c11 */ /* 0x000fc4000f8e10ff */
[----:B------:R-:W-:Y:S02]  /*0300*/  IADD3.X R5, PT, PT, R5, UR13, RZ, P0, !PT ;  /* 0x0000000d05057c10 */ /* 0x000fe400087fe4ff */
[----:B------:R-:W-:Y:S02]  /*0310*/  IADD3.X R21, PT, PT, R9, UR15, RZ, P1, !PT ;  /* 0x0000000f09157c10 */ /* 0x000fe40008ffe4ff */
[----:B------:R-:W-:Y:S02]  /*0320*/  SHF.L.U32 R7, R3, 0x5, RZ ;  /* 0x0000000503077819 */ /* 0x000fe400000006ff */
[----:B------:R-:W-:Y:S02]  /*0330*/  LOP3.LUT R6, R6, 0xf80, RZ, 0xc0, !PT ;  /* 0x00000f8006067812 */ /* 0x000fe400078ec0ff */
[----:B------:R-:W-:Y:S02]  /*0340*/  LEA R16, R16, UR6, 0x2 ;  /* 0x0000000610107c11 */ /* 0x000fe4000f8e10ff */
[----:B------:R-:W-:-:S07]  /*0350*/  LEA R2, R19, UR6, 0x2 ;  /* 0x0000000613027c11 */ /* 0x000fce000f8e10ff */
.L_x_1:
[----:B0-----:R0:W2:Y:S04]  /*0360*/  LDG.E R22, desc[UR8][R4.64] ;  /* 0x0000000804167981 */ /* 0x0010a8000c1e1900 */
[----:B------:R1:W3:Y:S01]  /*0370*/  LDG.E R27, desc[UR8][R20.64] ;  /* 0x00000008141b7981 */ /* 0x0002e2000c1e1900 */
[----:B------:R-:W-:-:S04]  /*0380*/  UIADD3 UR7, UPT, UPT, UR7, 0x1, URZ ;  /* 0x0000000107077890 */ /* 0x000fc8000fffe0ff */
[----:B------:R-:W-:Y:S01]  /*0390*/  UISETP.NE.AND UP0, UPT, UR7, URZ, UPT ;  /* 0x000000ff0700728c */ /* 0x000fe2000bf05270 */
[----:B0-----:R-:W-:Y:S01]  /*03a0*/  IADD3 R4, P0, PT, R4, 0x80, RZ ;  /* 0x0000008004047810 */ /* 0x001fe20007f1e0ff */
[----:B-1----:R-:W-:-:S03]  /*03b0*/  IMAD.WIDE R20, R7, 0x4, R20 ;  /* 0x0000000407147825 */ /* 0x002fc600078e0214 */
[----:B------:R-:W-:Y:S01]  /*03c0*/  IADD3.X R5, PT, PT, RZ, R5, RZ, P0, !PT ;  /* 0x00000005ff057210 */ /* 0x000fe200007fe4ff */
[----:B--2---:R-:W-:Y:S04]  /*03d0*/  STS [R17], R22 ;  /* 0x0000001611007388 */ /* 0x004fe80000000800 */
[----:B---3--:R-:W-:Y:S01]  /*03e0*/  STS [R16], R27 ;  /* 0x0000001b10007388 */ /* 0x008fe20000000800 */
[----:B------:R-:W-:Y:S06]  /*03f0*/  BAR.SYNC.DEFER_BLOCKING 0x0 ;  /* 0x0000000000007b1d */ /* 0x000fec0000010000 */
[----:B------:R-:W-:Y:S04]  /*0400*/  LDS R8, [R2] ;  /* 0x0000000002087984 */ /* 0x000fe80000000800 */
[----:B------:R-:W0:Y:S04]  /*0410*/  LDS.128 R12, [R6+UR5] ;  /* 0x00000005060c7984 */ /* 0x000e280008000c00 */
[----:B------:R-:W1:Y:S04]  /*0420*/  LDS R29, [R2+0x80] ;  /* 0x00008000021d7984 */ /* 0x000e680000000800 */
[----:B------:R-:W2:Y:S04]  /*0430*/  LDS R23, [R2+0x100] ;  /* 0x0001000002177984 */ /* 0x000ea80000000800 */
[----:B------:R-:W3:Y:S04]  /*0440*/  LDS R24, [R2+0x180] ;  /* 0x0001800002187984 */ /* 0x000ee80000000800 */
[----:B------:R-:W-:Y:S04]  /*0450*/  LDS R25, [R2+0x200] ;  /* 0x0002000002197984 */ /* 0x000fe80000000800 */
[----:B------:R-:W-:Y:S04]  /*0460*/  LDS R22, [R2+0x280] ;  /* 0x0002800002167984 */ /* 0x000fe80000000800 */
[----:B------:R-:W-:Y:S01]  /*0470*/  LDS R26, [R2+0xb80] ;  /* 0x000b8000021a7984 */ /* 0x000fe20000000800 */
[----:B0-----:R-:W-:-:S03]  /*0480*/  FFMA R12, R12, R8, R11 ;  /* 0x000000080c0c7223 */ /* 0x001fc6000000000b */
[----:B------:R-:W0:Y:S01]  /*0490*/  LDS.128 R8, [R6+UR5+0x10] ;  /* 0x0000100506087984 */ /* 0x000e220008000c00 */
[----:B-1----:R-:W-:-:S04]  /*04a0*/  FFMA R12, R29, R13, R12 ;  /* 0x0000000d1d0c7223 */ /* 0x002fc8000000000c */
[----:B--2---:R-:W-:Y:S02]  /*04b0*/  FFMA R13, R23, R14, R12 ;  /* 0x0000000e170d7223 */ /* 0x004fe4000000000c */
[----:B------:R-:W1:Y:S02]  /*04c0*/  LDS R23, [R2+0x300] ;  /* 0x0003000002177984 */ /* 0x000e640000000800 */
[----:B---3--:R-:W-:Y:S02]  /*04d0*/  FFMA R13, R24, R15, R13 ;  /* 0x0000000f180d7223 */ /* 0x008fe4000000000d */
[----:B------:R-:W2:Y:S02]  /*04e0*/  LDS R24, [R2+0x380] ;  /* 0x0003800002187984 */ /* 0x000ea40000000800 */
[----:B0-----:R-:W-:Y:S02]  /*04f0*/  FFMA R27, R8, R25, R13 ;  /* 0x00000019081b7223 */ /* 0x001fe4000000000d */
[----:B------:R-:W-:Y:S02]  /*0500*/  LDS R25, [R2+0x400] ;  /* 0x0004000002197984 */ /* 0x000fe40000000800 */
[----:B------:R-:W-:-:S02]  /*0510*/  FFMA R8, R22, R9, R27 ;  /* 0x0000000916087223 */ /* 0x000fc4000000001b */
[----:B------:R-:W0:Y:S02]  /*0520*/  LDS.128 R12, [R6+UR5+0x20] ;  /* 0x00002005060c7984 */ /* 0x000e240008000c00 */
[----:B-1----:R-:W-:Y:S02]  /*0530*/  FFMA R9, R23, R10, R8 ;  /* 0x0000000a17097223 */ /* 0x002fe40000000008 */
[----:B------:R-:W1:Y:S02]  /*0540*/  LDS R22, [R2+0x480] ;  /* 0x0004800002167984 */ /* 0x000e640000000800 */
[----:B--2---:R-:W-:Y:S02]  /*0550*/  FFMA R9, R24, R11, R9 ;  /* 0x0000000b18097223 */ /* 0x004fe40000000009 */
[----:B------:R-:W2:Y:S04]  /*0560*/  LDS R23, [R2+0x500] ;  /* 0x0005000002177984 */ /* 0x000ea80000000800 */
[----:B------:R-:W3:Y:S01]  /*0570*/  LDS R24, [R2+0x580] ;  /* 0x0005800002187984 */ /* 0x000ee20000000800 */
[----:B0-----:R-:W-:-:S03]  /*0580*/  FFMA R27, R12, R25, R9 ;  /* 0x000000190c1b7223 */ /* 0x001fc60000000009 */
[----:B------:R-:W-:Y:S01]  /*0590*/  LDS R25, [R2+0x600] ;  /* 0x0006000002197984 */ /* 0x000fe20000000800 */
[----:B-1----:R-:W-:-:S03]  /*05a0*/  FFMA R12, R22, R13, R27 ;  /* 0x0000000d160c7223 */ /* 0x002fc6000000001b */
[----:B------:R-:W0:Y:S01]  /*05b0*/  LDS.128 R8, [R6+UR5+0x30] ;  /* 0x0000300506087984 */ /* 0x000e220008000c00 */
[----:B--2---:R-:W-:-:S03]  /*05c0*/  FFMA R13, R23, R14, R12 ;  /* 0x0000000e170d7223 */ /* 0x004fc6000000000c */
[----:B------:R-:W1:Y:S01]  /*05d0*/  LDS R22, [R2+0x680] ;  /* 0x0006800002167984 */ /* 0x000e620000000800 */
[----:B---3--:R-:W-:-:S03]  /*05e0*/  FFMA R13, R24, R15, R13 ;  /* 0x0000000f180d7223 */ /* 0x008fc6000000000d */
        /* <DEDUP_REMOVED lines=19> */
[----:B------:R-:W-:Y:S01]  /*0720*/  LDS R24, [R2+0xc80] ;  /* 0x000c800002187984 */ /* 0x000fe20000000800 */
[----:B0-----:R-:W-:-:S03]  /*0730*/  FFMA R27, R8, R25, R13 ;  /* 0x00000019081b7223 */ /* 0x001fc6000000000d */
[----:B------:R-:W-:Y:S01]  /*0740*/  LDS R25, [R2+0xc00] ;  /* 0x000c000002197984 */ /* 0x000fe20000000800 */
[----:B-1----:R-:W-:-:S03]  /*0750*/  FFMA R22, R22, R9, R27 ;  /* 0x0000000916167223 */ /* 0x002fc6000000001b */
[----:B------:R-:W0:Y:S01]  /*0760*/  LDS.128 R12, [R6+UR5+0x60] ;  /* 0x00006005060c7984 */ /* 0x000e220008000c00 */
[----:B--2---:R-:W-:-:S03]  /*0770*/  FFMA R9, R23, R10, R22 ;  /* 0x0000000a17097223 */ /* 0x004fc60000000016 */
[----:B------:R-:W1:Y:S01]  /*0780*/  LDS R23, [R2+0xd00] ;  /* 0x000d000002177984 */ /* 0x000e620000000800 */
[----:B------:R-:W-:-:S03]  /*0790*/  FFMA R9, R26, R11, R9 ;  /* 0x0000000b1a097223 */ /* 0x000fc60000000009 */
[----:B------:R-:W2:Y:S01]  /*07a0*/  LDS R22, [R2+0xd80] ;  /* 0x000d800002167984 */ /* 0x000ea20000000800 */
[----:B0-----:R-:W-:-:S03]  /*07b0*/  FFMA R27, R12, R25, R9 ;  /* 0x000000190c1b7223 */ /* 0x001fc60000000009 */
[----:B------:R-:W-:Y:S01]  /*07c0*/  LDS R25, [R2+0xe00] ;  /* 0x000e000002197984 */ /* 0x000fe20000000800 */
[----:B------:R-:W-:-:S03]  /*07d0*/  FFMA R24, R24, R13, R27 ;  /* 0x0000000d18187223 */ /* 0x000fc6000000001b */
[----:B------:R-:W0:Y:S01]  /*07e0*/  LDS.128 R8, [R6+UR5+0x70] ;  /* 0x0000700506087984 */ /* 0x000e220008000c00 */
[----:B-1----:R-:W-:-:S03]  /*07f0*/  FFMA R23, R23, R14, R24 ;  /* 0x0000000e17177223 */ /* 0x002fc60000000018 */
[----:B------:R-:W1:Y:S01]  /*0800*/  LDS R27, [R2+0xe80] ;  /* 0x000e8000021b7984 */ /* 0x000e620000000800 */
[----:B--2---:R-:W-:-:S03]  /*0810*/  FFMA R15, R22, R15, R23 ;  /* 0x0000000f160f7223 */ /* 0x004fc60000000017 */
[----:B------:R-:W2:Y:S04]  /*0820*/  LDS R13, [R2+0xf00] ;  /* 0x000f0000020d7984 */ /* 0x000ea80000000800 */
[----:B------:R-:W3:Y:S01]  /*0830*/  LDS R12, [R2+0xf80] ;  /* 0x000f8000020c7984 */ /* 0x000ee20000000800 */
[----:B0-----:R-:W-:-:S04]  /*0840*/  FFMA R8, R8, R25, R15 ;  /* 0x0000001908087223 */ /* 0x001fc8000000000f */
[----:B-1----:R-:W-:-:S04]  /*0850*/  FFMA R8, R27, R9, R8 ;  /* 0x000000091b087223 */ /* 0x002fc80000000008 */
[----:B--2---:R-:W-:-:S04]  /*0860*/  FFMA R13, R13, R10, R8 ;  /* 0x0000000a0d0d7223 */ /* 0x004fc80000000008 */
[----:B---3--:R-:W-:Y:S01]  /*0870*/  FFMA R11, R12, R11, R13 ;  /* 0x0000000b0c0b7223 */ /* 0x008fe2000000000d */
[----:B------:R-:W-:Y:S06]  /*0880*/  BAR.SYNC.DEFER_BLOCKING 0x0 ;  /* 0x0000000000007b1d */ /* 0x000fec0000010000 */
[----:B------:R-:W-:Y:S05]  /*0890*/  BRA.U UP0, `(.L_x_1) ;  /* 0xfffffff900b07547 */ /* 0x000fea000b83ffff */
.L_x_0:
[----:B------:R-:W1:Y:S01]  /*08a0*/  LDCU.64 UR6, c[0x0][0x3a8] ;  /* 0x00007500ff0677ac */ /* 0x000e620008000a00 */
[----:B------:R-:W-:Y:S01]  /*08b0*/  IMAD R3, R0, R3, R19 ;  /* 0x0000000300037224 */ /* 0x000fe200078e0213 */
[----:B------:R-:W2:Y:S04]  /*08c0*/  LDCU UR5, c[0x0][0x3a0] ;  /* 0x00007400ff0577ac */ /* 0x000ea80008000800 */
[----:B------:R-:W-:-:S04]  /*08d0*/  IADD3 R18, P0, PT, R18, R3, RZ ;  /* 0x0000000312127210 */ /* 0x000fc80007f1e0ff */
[----:B------:R-:W-:Y:S02]  /*08e0*/  IADD3.X R3, PT, PT, RZ, RZ, RZ, P0, !PT ;  /* 0x000000ffff037210 */ /* 0x000fe400007fe4ff */
[C---:B-1----:R-:W-:Y:S01]  /*08f0*/  LEA R2, P0, R18.reuse, UR6, 0x2 ;  /* 0x0000000612027c11 */ /* 0x042fe2000f8010ff */
[----:B------:R-:W1:Y:S03]  /*0900*/  LDCU UR6, c[0x0][0x38c] ;  /* 0x00007180ff0677ac */ /* 0x000e660008000800 */
[----:B------:R-:W-:-:S05]  /*0910*/  LEA.HI.X R3, R18, UR7, R3, 0x2, P0 ;  /* 0x0000000712037c11 */ /* 0x000fca00080f1403 */
[----:B0-----:R-:W2:Y:S02]  /*0920*/  LDG.E R0, desc[UR8][R2.64] ;  /* 0x0000000802007981 */ /* 0x001ea4000c1e1900 */
[----:B--2---:R-:W-:-:S04]  /*0930*/  FMUL R0, R0, UR5 ;  /* 0x0000000500007c20 */ /* 0x004fc80008400000 */
[----:B-1----:R-:W-:-:S05]  /*0940*/  FFMA R11, R11, UR6, R0 ;  /* 0x000000060b0b7c23 */ /* 0x002fca0008000000 */
[----:B------:R-:W-:Y:S01]  /*0950*/  STG.E desc[UR8][R2.64], R11 ;  /* 0x0000000b02007986 */ /* 0x000fe2000c101908 */
[----:B------:R-:W-:Y:S05]  /*0960*/  EXIT ;  /* 0x000000000000794d */ /* 0x000fea0003800000 */
.L_x_2:
[----:B------:R-:W-:-:S00]  /*0970*/  BRA `(.L_x_2) ;  /* 0xfffffffc00fc7947 */ /* 0x000fc0000383ffff */
[----:B------:R-:W-:-:S00]  /*0980*/  NOP ;  /* 0x0000000000007918 */ /* 0x000fc00000000000 */
[----:B------:R-:W-:-:S00]  /*0990*/  NOP ;  /* 0x0000000000007918 */ /* 0x000fc00000000000 */
[----:B------:R-:W-:-:S00]  /*09a0*/  NOP ;  /* 0x0000000000007918 */ /* 0x000fc00000000000 */
[----:B------:R-:W-:-:S00]  /*09b0*/  NOP ;  /* 0x0000000000007918 */ /* 0x000fc00000000000 */
[----:B------:R-:W-:-:S00]  /*09c0*/  NOP ;  /* 0x0000000000007918 */ /* 0x000fc00000000000 */
[----:B------:R-:W-:-:S00]  /*09d0*/  NOP ;  /* 0x0000000000007918 */ /* 0x000fc00000000000 */
[----:B------:R-:W-:-:S00]  /*09e0*/  NOP ;  /* 0x0000000000007918 */ /* 0x000fc00000000000 */
[----:B------:R-:W-:-:S00]  /*09f0*/  NOP ;  /* 0x0000000000007918 */ /* 0x000fc00000000000 */
.L_x_3:


//--------------------- .nv.shared._Z11sgemm_naiveiiifPKfS0_fPf --------------------------
	.section	.nv.shared._Z11sgemm_naiveiiifPKfS0_fPf,"aw",@nobits
	.sectionflags	@""
	.align	4
.nv.shared._Z11sgemm_naiveiiifPKfS0_fPf:
	.zero		9216


//--------------------- .nv.shared.reserved.0     --------------------------
	.section	.nv.shared.reserved.0,"aw",@nobits
	.weak		__nv_reservedSMEM_offset_0_alias
	.size		__nv_reservedSMEM_offset_0_alias, 0, 64
	.other		__nv_reservedSMEM_offset_0_alias,@"STO_CUDA_RESERVED_SHARED STV_DEFAULT"
__nv_reservedSMEM_offset_0_alias:
	.zero		0
	.zero		64


//--------------------- .nv.constant0._Z11sgemm_naiveiiifPKfS0_fPf --------------------------
	.section	.nv.constant0._Z11sgemm_naiveiiifPKfS0_fPf,"a",@progbits
	.sectionflags	@""
	.align	4
.nv.constant0._Z11sgemm_naiveiiifPKfS0_fPf:
	.zero		944


//--------------------- SYMBOLS --------------------------

	.type		.nv.reservedSmem.offset0,@object
	.size		.nv.reservedSmem.offset0,0x4
	.type		.nv.reservedSmem.cap,@object
	.size		.nv.reservedSmem.cap,0x4
